//
// Generated by NVIDIA NVVM Compiler
//
// Compiler Build ID: CL-36424714
// Cuda compilation tools, release 13.0, V13.0.88
// Based on NVVM 20.0.0
//

.version 9.0
.target sm_100
.address_size 64

	// .globl	_Z15stencil3d_naivePfS_i

.visible .entry _Z15stencil3d_naivePfS_i(
	.param .u64 .ptr .align 1 _Z15stencil3d_naivePfS_i_param_0,
	.param .u64 .ptr .align 1 _Z15stencil3d_naivePfS_i_param_1,
	.param .u32 _Z15stencil3d_naivePfS_i_param_2
)
{
	.reg .pred 	%p<12>;
	.reg .b32 	%r<33>;
	.reg .b32 	%f<15>;
	.reg .b64 	%rd<16>;

	ld.param.u64 	%rd1, [_Z15stencil3d_naivePfS_i_param_0];
	ld.param.u64 	%rd2, [_Z15stencil3d_naivePfS_i_param_1];
	ld.param.u32 	%r5, [_Z15stencil3d_naivePfS_i_param_2];
	mov.u32 	%r6, %ctaid.x;
	mov.u32 	%r7, %ntid.x;
	mov.u32 	%r8, %tid.x;
	mad.lo.s32 	%r9, %r6, %r7, %r8;
	mov.u32 	%r10, %ctaid.y;
	mov.u32 	%r11, %ntid.y;
	mov.u32 	%r12, %tid.y;
	mad.lo.s32 	%r13, %r10, %r11, %r12;
	mov.u32 	%r14, %ctaid.z;
	mov.u32 	%r15, %ntid.z;
	mov.u32 	%r16, %tid.z;
	mad.lo.s32 	%r17, %r14, %r15, %r16;
	setp.lt.s32 	%p1, %r9, 1;
	add.s32 	%r18, %r5, -1;
	setp.ge.s32 	%p2, %r9, %r18;
	or.pred  	%p3, %p1, %p2;
	setp.eq.s32 	%p4, %r13, 0;
	or.pred  	%p5, %p4, %p3;
	setp.ge.s32 	%p6, %r13, %r18;
	or.pred  	%p7, %p5, %p6;
	setp.eq.s32 	%p8, %r17, 0;
	or.pred  	%p9, %p7, %p8;
	setp.ge.s32 	%p10, %r17, %r18;
	or.pred  	%p11, %p9, %p10;
	@%p11 bra 	$L__BB0_2;
	cvta.to.global.u64 	%rd3, %rd1;
	cvta.to.global.u64 	%rd4, %rd2;
	mul.lo.s32 	%r19, %r5, %r9;
	mul.lo.s32 	%r20, %r19, %r5;
	mul.lo.s32 	%r21, %r5, %r13;
	add.s32 	%r22, %r21, %r17;
	add.s32 	%r23, %r22, %r20;
	mul.wide.s32 	%rd5, %r23, 4;
	add.s64 	%rd6, %rd3, %rd5;
	ld.global.f32 	%f1, [%rd6];
	add.s32 	%r24, %r19, %r5;
	mad.lo.s32 	%r25, %r24, %r5, %r22;
	mul.wide.s32 	%rd7, %r25, 4;
	add.s64 	%rd8, %rd3, %rd7;
	ld.global.f32 	%f2, [%rd8];
	shl.b32 	%r26, %r5, 1;
	sub.s32 	%r27, %r24, %r26;
	mad.lo.s32 	%r28, %r27, %r5, %r22;
	mul.wide.s32 	%rd9, %r28, 4;
	add.s64 	%rd10, %rd3, %rd9;
	ld.global.f32 	%f3, [%rd10];
	add.s32 	%r29, %r21, %r5;
	mul.wide.s32 	%rd11, %r5, 4;
	add.s64 	%rd12, %rd6, %rd11;
	ld.global.f32 	%f4, [%rd12];
	sub.s32 	%r30, %r29, %r26;
	add.s32 	%r31, %r30, %r17;
	add.s32 	%r32, %r31, %r20;
	mul.wide.s32 	%rd13, %r32, 4;
	add.s64 	%rd14, %rd3, %rd13;
	ld.global.f32 	%f5, [%rd14];
	ld.global.f32 	%f6, [%rd6+4];
	ld.global.f32 	%f7, [%rd6+-4];
	add.f32 	%f8, %f1, %f2;
	add.f32 	%f9, %f8, %f3;
	add.f32 	%f10, %f9, %f4;
	add.f32 	%f11, %f10, %f5;
	add.f32 	%f12, %f11, %f6;
	add.f32 	%f13, %f12, %f7;
	div.rn.f32 	%f14, %f13, 0f40E00000;
	add.s64 	%rd15, %rd4, %rd5;
	st.global.f32 	[%rd15], %f14;
$L__BB0_2:
	ret;

}


// ===== COMPILED SASS (sm_100) =====

	.target	sm_100

	.elftype	@"ET_EXEC"


//--------------------- .note.nv.tkinfo           --------------------------
	.section	.note.nv.tkinfo,"",@"SHT_NOTE"
	.sectionflags	@"SHF_NOTE_NV_TKINFO"
	.tkinfo
        /*0018*/ 	.word	0x00000002
        /*0030*/ 	.string	""
        /*0030*/ 	.string	"ptxas"
        /*0030*/ 	.string	"Cuda compilation tools, release 13.0, V13.0.88"
        /*0030*/ 	.string	"Build cuda_13.0.r13.0/compiler.36424714_0"
        /*0030*/ 	.string	"-arch sm_100 -m 64 "



//--------------------- .note.nv.cuinfo           --------------------------
	.section	.note.nv.cuinfo,"",@"SHT_NOTE"
	.sectionflags	@"SHF_NOTE_NV_CUINFO"
        /*0018*/ 	.short	0x0002
        /*001a*/ 	.short	0x0064
        /*001c*/ 	.short	0x0082
	.zero		2


//--------------------- .nv.info                  --------------------------
	.section	.nv.info,"",@"SHT_CUDA_INFO"
	.align	4


	//----- nvinfo : EIATTR_REGCOUNT
	.align		4
        /*0000*/ 	.byte	0x04, 0x2f
        /*0002*/ 	.short	(.L_1 - .L_0)
	.align		4
.L_0:
        /*0004*/ 	.word	index@(_Z15stencil3d_naivePfS_i)
        /*0008*/ 	.word	0x00000012


	//----- nvinfo : EIATTR_FRAME_SIZE
	.align		4
.L_1:
        /*000c*/ 	.byte	0x04, 0x11
        /*000e*/ 	.short	(.L_3 - .L_2)
	.align		4
.L_2:
        /*0010*/ 	.word	index@($__internal_0_$__cuda_sm3x_div_rn_noftz_f32_slowpath)
        /*0014*/ 	.word	0x00000000


	//----- nvinfo : EIATTR_FRAME_SIZE
	.align		4
.L_3:
        /*0018*/ 	.byte	0x04, 0x11
        /*001a*/ 	.short	(.L_5 - .L_4)
	.align		4
.L_4:
        /*001c*/ 	.word	index@(_Z15stencil3d_naivePfS_i)
        /*0020*/ 	.word	0x00000000


	//----- nvinfo : EIATTR_MIN_STACK_SIZE
	.align		4
.L_5:
        /*0024*/ 	.byte	0x04, 0x12
        /*0026*/ 	.short	(.L_7 - .L_6)
	.align		4
.L_6:
        /*0028*/ 	.word	index@(_Z15stencil3d_naivePfS_i)
        /*002c*/ 	.word	0x00000000
.L_7:


//--------------------- .nv.compat                --------------------------
	.section	.nv.compat,"",@"SHT_CUDA_COMPAT_INFO"
	.align	4
        /*0000*/ 	.byte	0x02, 0x09, 0x00, 0x00, 0x02, 0x02, 0x01, 0x00, 0x02, 0x05, 0x05, 0x00, 0x03, 0x07, 0x01, 0x01
        /*0010*/ 	.byte	0x02, 0x03, 0x00, 0x00, 0x02, 0x06, 0x01, 0x00, 0x04, 0x0b, 0x08, 0x00, 0x01, 0x00, 0x00, 0x00
        /*0020*/ 	.byte	0x00, 0x00, 0x00, 0x00


//--------------------- .nv.info._Z15stencil3d_naivePfS_i --------------------------
	.section	.nv.info._Z15stencil3d_naivePfS_i,"",@"SHT_CUDA_INFO"
	.sectionflags	@""
	.align	4


	//----- nvinfo : EIATTR_CUDA_API_VERSION
	.align		4
        /*0000*/ 	.byte	0x04, 0x37
        /*0002*/ 	.short	(.L_9 - .L_8)
.L_8:
        /*0004*/ 	.word	0x00000082


	//----- nvinfo : EIATTR_KPARAM_INFO
	.align		4
.L_9:
        /*0008*/ 	.byte	0x04, 0x17
        /*000a*/ 	.short	(.L_11 - .L_10)
.L_10:
        /*000c*/ 	.word	0x00000000
        /*0010*/ 	.short	0x0002
        /*0012*/ 	.short	0x0010
        /*0014*/ 	.byte	0x00, 0xf0, 0x11, 0x00


	//----- nvinfo : EIATTR_KPARAM_INFO
	.align		4
.L_11:
        /*0018*/ 	.byte	0x04, 0x17
        /*001a*/ 	.short	(.L_13 - .L_12)
.L_12:
        /*001c*/ 	.word	0x00000000
        /*0020*/ 	.short	0x0001
        /*0022*/ 	.short	0x0008
        /*0024*/ 	.byte	0x00, 0xf5, 0x21, 0x00


	//----- nvinfo : EIATTR_KPARAM_INFO
	.align		4
.L_13:
        /*0028*/ 	.byte	0x04, 0x17
        /*002a*/ 	.short	(.L_15 - .L_14)
.L_14:
        /*002c*/ 	.word	0x00000000
        /*0030*/ 	.short	0x0000
        /*0032*/ 	.short	0x0000
        /*0034*/ 	.byte	0x00, 0xf5, 0x21, 0x00


	//----- nvinfo : EIATTR_SPARSE_MMA_MASK
	.align		4
.L_15:
        /*0038*/ 	.byte	0x03, 0x50
        /*003a*/ 	.short	0x0000


	//----- nvinfo : EIATTR_MAXREG_COUNT
	.align		4
        /*003c*/ 	.byte	0x03, 0x1b
        /*003e*/ 	.short	0x00ff


	//----- nvinfo : EIATTR_MERCURY_ISA_VERSION
	.align		4
        /*0040*/ 	.byte	0x03, 0x5f
        /*0042*/ 	.short	0x0101


	//----- nvinfo : EIATTR_VRC_CTA_INIT_COUNT
	.align		4
        /*0044*/ 	.byte	0x02, 0x4a
	.zero		1
	.zero		1


	//----- nvinfo : EIATTR_EXIT_INSTR_OFFSETS
	.align		4
        /*0048*/ 	.byte	0x04, 0x1c
        /*004a*/ 	.short	(.L_17 - .L_16)


	//   ....[0]....
.L_16:
        /*004c*/ 	.word	0x00000150


	//   ....[1]....
        /*0050*/ 	.word	0x00000470


	//----- nvinfo : EIATTR_CRS_STACK_SIZE
	.align		4
.L_17:
        /*0054*/ 	.byte	0x04, 0x1e
        /*0056*/ 	.short	(.L_19 - .L_18)
.L_18:
        /*0058*/ 	.word	0x00000000


	//----- nvinfo : EIATTR_CBANK_PARAM_SIZE
	.align		4
.L_19:
        /*005c*/ 	.byte	0x03, 0x19
        /*005e*/ 	.short	0x0014


	//----- nvinfo : EIATTR_PARAM_CBANK
	.align		4
        /*0060*/ 	.byte	0x04, 0x0a
        /*0062*/ 	.short	(.L_21 - .L_20)
	.align		4
.L_20:
        /*0064*/ 	.word	index@(.nv.constant0._Z15stencil3d_naivePfS_i)
        /*0068*/ 	.short	0x0380
        /*006a*/ 	.short	0x0014


	//----- nvinfo : EIATTR_SW_WAR
	.align		4
.L_21:
        /*006c*/ 	.byte	0x04, 0x36
        /*006e*/ 	.short	(.L_23 - .L_22)
.L_22:
        /*0070*/ 	.word	0x00000008
.L_23:


//--------------------- .nv.callgraph             --------------------------
	.section	.nv.callgraph,"",@"SHT_CUDA_CALLGRAPH"
	.align	4
	.sectionentsize	8
	.align		4
        /*0000*/ 	.word	0x00000000
	.align		4
        /*0004*/ 	.word	0xffffffff
	.align		4
        /*0008*/ 	.word	0x00000000
	.align		4
        /*000c*/ 	.word	0xfffffffe
	.align		4
        /*0010*/ 	.word	0x00000000
	.align		4
        /*0014*/ 	.word	0xfffffffd
	.align		4
        /*0018*/ 	.word	0x00000000
	.align		4
        /*001c*/ 	.word	0xfffffffc


//--------------------- .text._Z15stencil3d_naivePfS_i --------------------------
	.section	.text._Z15stencil3d_naivePfS_i,"ax",@progbits
	.align	128
        .global         _Z15stencil3d_naivePfS_i
        .type           _Z15stencil3d_naivePfS_i,@function
        .size           _Z15stencil3d_naivePfS_i,(.L_x_15 - _Z15stencil3d_naivePfS_i)
        .other          _Z15stencil3d_naivePfS_i,@"STO_CUDA_ENTRY STV_DEFAULT"
_Z15stencil3d_naivePfS_i:
.text._Z15stencil3d_naivePfS_i:
[----:B------:R-:W-:Y:S01]  /*0000*/  LDC R1, c[0x0][0x37c] ;  /* 0x0000df00ff017b82 */ /* 0x000fe20000000800 */
[----:B------:R-:W0:Y:S07]  /*0010*/  S2R R3, SR_TID.X ;  /* 0x0000000000037919 */ /* 0x000e2e0000002100 */
[----:B------:R-:W0:Y:S01]  /*0020*/  S2UR UR4, SR_CTAID.X ;  /* 0x00000000000479c3 */ /* 0x000e220000002500 */
[----:B------:R-:W1:Y:S01]  /*0030*/  S2R R5, SR_TID.Y ;  /* 0x0000000000057919 */ /* 0x000e620000002200 */
[----:B------:R-:W2:Y:S06]  /*0040*/  S2R R7, SR_TID.Z ;  /* 0x0000000000077919 */ /* 0x000eac0000002300 */
[----:B------:R-:W0:Y:S08]  /*0050*/  LDC R0, c[0x0][0x360] ;  /* 0x0000d800ff007b82 */ /* 0x000e300000000800 */
[----:B------:R-:W3:Y:S08]  /*0060*/  LDC R9, c[0x0][0x390] ;  /* 0x0000e400ff097b82 */ /* 0x000ef00000000800 */
[----:B------:R-:W1:Y:S08]  /*0070*/  S2UR UR5, SR_CTAID.Y ;  /* 0x00000000000579c3 */ /* 0x000e700000002600 */
[----:B------:R-:W1:Y:S01]  /*0080*/  LDC R4, c[0x0][0x364] ;  /* 0x0000d900ff047b82 */ /* 0x000e620000000800 */
[----:B0-----:R-:W-:-:S07]  /*0090*/  IMAD R0, R0, UR4, R3 ;  /* 0x0000000400007c24 */ /* 0x001fce000f8e0203 */
[----:B------:R-:W2:Y:S01]  /*00a0*/  S2UR UR6, SR_CTAID.Z ;  /* 0x00000000000679c3 */ /* 0x000ea20000002700 */
[----:B---3--:R-:W-:-:S05]  /*00b0*/  VIADD R3, R9, 0xffffffff ;  /* 0xffffffff09037836 */ /* 0x008fca0000000000 */
[C---:B------:R-:W-:Y:S02]  /*00c0*/  ISETP.GE.AND P0, PT, R0.reuse, R3, PT ;  /* 0x000000030000720c */ /* 0x040fe40003f06270 */
[----:B------:R-:W2:Y:S02]  /*00d0*/  LDC R8, c[0x0][0x368] ;  /* 0x0000da00ff087b82 */ /* 0x000ea40000000800 */
[----:B------:R-:W-:Y:S01]  /*00e0*/  ISETP.LT.OR P0, PT, R0, 0x1, P0 ;  /* 0x000000010000780c */ /* 0x000fe20000701670 */
[----:B-1----:R-:W-:-:S05]  /*00f0*/  IMAD R4, R4, UR5, R5 ;  /* 0x0000000504047c24 */ /* 0x002fca000f8e0205 */
[----:B------:R-:W-:-:S04]  /*0100*/  ISETP.EQ.OR P0, PT, R4, RZ, P0 ;  /* 0x000000ff0400720c */ /* 0x000fc80000702670 */
[----:B------:R-:W-:Y:S01]  /*0110*/  ISETP.GE.OR P0, PT, R4, R3, P0 ;  /* 0x000000030400720c */ /* 0x000fe20000706670 */
[----:B--2---:R-:W-:-:S05]  /*0120*/  IMAD R8, R8, UR6, R7 ;  /* 0x0000000608087c24 */ /* 0x004fca000f8e0207 */
[----:B------:R-:W-:-:S04]  /*0130*/  ISETP.EQ.OR P0, PT, R8, RZ, P0 ;  /* 0x000000ff0800720c */ /* 0x000fc80000702670 */
[----:B------:R-:W-:-:S13]  /*0140*/  ISETP.GE.OR P0, PT, R8, R3, P0 ;  /* 0x000000030800720c */ /* 0x000fda0000706670 */
[----:B------:R-:W-:Y:S05]  /*0150*/  @P0 EXIT ;  /* 0x000000000000094d */ /* 0x000fea0003800000 */
[----:B------:R-:W0:Y:S01]  /*0160*/  LDC.64 R2, c[0x0][0x380] ;  /* 0x0000e000ff027b82 */ /* 0x000e220000000a00 */
[-C--:B------:R-:W-:Y:S01]  /*0170*/  IMAD R0, R0, R9.reuse, RZ ;  /* 0x0000000900007224 */ /* 0x080fe200078e02ff */
[----:B------:R-:W1:Y:S01]  /*0180*/  LDCU.64 UR6, c[0x0][0x358] ;  /* 0x00006b00ff0677ac */ /* 0x000e620008000a00 */
[----:B------:R-:W-:Y:S01]  /*0190*/  IADD3 R10, PT, PT, -R9, RZ, RZ ;  /* 0x000000ff090a7210 */ /* 0x000fe20007ffe1ff */
[-C--:B------:R-:W-:Y:S02]  /*01a0*/  IMAD R6, R4, R9.reuse, R8 ;  /* 0x0000000904067224 */ /* 0x080fe400078e0208 */
[--C-:B------:R-:W-:Y:S02]  /*01b0*/  IMAD.IADD R5, R0, 0x1, R9.reuse ;  /* 0x0000000100057824 */ /* 0x100fe400078e0209 */
[-C--:B------:R-:W-:Y:S02]  /*01c0*/  IMAD R7, R4, R9.reuse, R9 ;  /* 0x0000000904077224 */ /* 0x080fe400078e0209 */
[----:B------:R-:W-:-:S02]  /*01d0*/  IMAD R11, R5, R9, R6 ;  /* 0x00000009050b7224 */ /* 0x000fc400078e0206 */
[C---:B------:R-:W-:Y:S01]  /*01e0*/  IMAD R4, R10.reuse, 0x2, R5 ;  /* 0x000000020a047824 */ /* 0x040fe200078e0205 */
[----:B------:R-:W-:Y:S01]  /*01f0*/  LEA R15, R10, R7, 0x1 ;  /* 0x000000070a0f7211 */ /* 0x000fe200078e08ff */
[-CC-:B------:R-:W-:Y:S02]  /*0200*/  IMAD R5, R0, R9.reuse, R6.reuse ;  /* 0x0000000900057224 */ /* 0x180fe400078e0206 */
[----:B------:R-:W-:Y:S02]  /*0210*/  IMAD R13, R4, R9, R6 ;  /* 0x00000009040d7224 */ /* 0x000fe400078e0206 */
[----:B------:R-:W-:Y:S02]  /*0220*/  IMAD.IADD R15, R8, 0x1, R15 ;  /* 0x00000001080f7824 */ /* 0x000fe400078e020f */
[----:B0-----:R-:W-:-:S04]  /*0230*/  IMAD.WIDE R10, R11, 0x4, R2 ;  /* 0x000000040b0a7825 */ /* 0x001fc800078e0202 */
[--C-:B------:R-:W-:Y:S02]  /*0240*/  IMAD.WIDE R6, R5, 0x4, R2.reuse ;  /* 0x0000000405067825 */ /* 0x100fe400078e0202 */
[----:B-1----:R-:W2:Y:S02]  /*0250*/  LDG.E R11, desc[UR6][R10.64] ;  /* 0x000000060a0b7981 */ /* 0x002ea4000c1e1900 */
[----:B------:R-:W-:Y:S02]  /*0260*/  IMAD.WIDE R12, R13, 0x4, R2 ;  /* 0x000000040d0c7825 */ /* 0x000fe400078e0202 */
[----:B------:R-:W2:Y:S02]  /*0270*/  LDG.E R4, desc[UR6][R6.64] ;  /* 0x0000000606047981 */ /* 0x000ea4000c1e1900 */
[----:B------:R-:W-:Y:S02]  /*0280*/  IMAD R15, R0, R9, R15 ;  /* 0x00000009000f7224 */ /* 0x000fe400078e020f */
[----:B------:R-:W-:Y:S01]  /*0290*/  IMAD.WIDE R8, R9, 0x4, R6 ;  /* 0x0000000409087825 */ /* 0x000fe200078e0206 */
[----:B------:R-:W3:Y:S03]  /*02a0*/  LDG.E R12, desc[UR6][R12.64] ;  /* 0x000000060c0c7981 */ /* 0x000ee6000c1e1900 */
[----:B------:R-:W-:Y:S01]  /*02b0*/  IMAD.WIDE R2, R15, 0x4, R2 ;  /* 0x000000040f027825 */ /* 0x000fe200078e0202 */
[----:B------:R-:W4:Y:S04]  /*02c0*/  LDG.E R0, desc[UR6][R6.64+0x4] ;  /* 0x0000040606007981 */ /* 0x000f28000c1e1900 */
[----:B------:R-:W5:Y:S04]  /*02d0*/  LDG.E R8, desc[UR6][R8.64] ;  /* 0x0000000608087981 */ /* 0x000f68000c1e1900 */
[----:B------:R-:W4:Y:S04]  /*02e0*/  LDG.E R2, desc[UR6][R2.64] ;  /* 0x0000000602027981 */ /* 0x000f28000c1e1900 */
[----:B------:R-:W4:Y:S01]  /*02f0*/  LDG.E R14, desc[UR6][R6.64+-0x4] ;  /* 0xfffffc06060e7981 */ /* 0x000f22000c1e1900 */
[----:B------:R-:W-:Y:S01]  /*0300*/  HFMA2 R15, -RZ, RZ, 1.517578125, 10.2890625 ;  /* 0x3e124925ff0f7431 */ /* 0x000fe200000001ff */
[----:B------:R-:W-:Y:S01]  /*0310*/  BSSY.RECONVERGENT B1, `(.L_x_0) ;  /* 0x0000012000017945 */ /* 0x000fe20003800200 */
[----:B--2---:R-:W-:-:S04]  /*0320*/  FADD R11, R4, R11 ;  /* 0x0000000b040b7221 */ /* 0x004fc80000000000 */
[----:B---3--:R-:W-:-:S04]  /*0330*/  FADD R11, R12, R11 ;  /* 0x0000000b0c0b7221 */ /* 0x008fc80000000000 */
[----:B-----5:R-:W-:-:S04]  /*0340*/  FADD R11, R8, R11 ;  /* 0x0000000b080b7221 */ /* 0x020fc80000000000 */
[----:B----4-:R-:W-:-:S04]  /*0350*/  FADD R11, R2, R11 ;  /* 0x0000000b020b7221 */ /* 0x010fc80000000000 */
[----:B------:R-:W-:Y:S01]  /*0360*/  FADD R11, R0, R11 ;  /* 0x0000000b000b7221 */ /* 0x000fe20000000000 */
[----:B------:R-:W-:-:S03]  /*0370*/  IMAD.MOV.U32 R4, RZ, RZ, 0x40e00000 ;  /* 0x40e00000ff047424 */ /* 0x000fc600078e00ff */
[----:B------:R-:W-:Y:S01]  /*0380*/  FADD R0, R14, R11 ;  /* 0x0000000b0e007221 */ /* 0x000fe20000000000 */
[----:B------:R-:W-:-:S03]  /*0390*/  FFMA R4, R15, -R4, 1 ;  /* 0x3f8000000f047423 */ /* 0x000fc60000000804 */
[----:B------:R-:W0:Y:S01]  /*03a0*/  FCHK P0, R0, 7 ;  /* 0x40e0000000007902 */ /* 0x000e220000000000 */
[----:B------:R-:W-:-:S04]  /*03b0*/  FFMA R3, R4, R15, 0.14285714924335479736 ;  /* 0x3e12492504037423 */ /* 0x000fc8000000000f */
[----:B------:R-:W-:-:S04]  /*03c0*/  FFMA R2, R0, R3, RZ ;  /* 0x0000000300027223 */ /* 0x000fc800000000ff */
[----:B------:R-:W-:-:S04]  /*03d0*/  FFMA R4, R2, -7, R0 ;  /* 0xc0e0000002047823 */ /* 0x000fc80000000000 */
[----:B------:R-:W-:Y:S01]  /*03e0*/  FFMA R7, R3, R4, R2 ;  /* 0x0000000403077223 */ /* 0x000fe20000000002 */
[----:B0-----:R-:W-:Y:S06]  /*03f0*/  @!P0 BRA `(.L_x_1) ;  /* 0x00000000000c8947 */ /* 0x001fec0003800000 */
[----:B------:R-:W-:-:S07]  /*0400*/  MOV R2, 0x420 ;  /* 0x0000042000027802 */ /* 0x000fce0000000f00 */
[----:B------:R-:W-:Y:S05]  /*0410*/  CALL.REL.NOINC `($__internal_0_$__cuda_sm3x_div_rn_noftz_f32_slowpath) ;  /* 0x0000000000187944 */ /* 0x000fea0003c00000 */
[----:B------:R-:W-:-:S07]  /*0420*/  MOV R7, R4 ;  /* 0x0000000400077202 */ /* 0x000fce0000000f00 */
.L_x_1:
[----:B------:R-:W-:Y:S05]  /*0430*/  BSYNC.RECONVERGENT B1 ;  /* 0x0000000000017941 */ /* 0x000fea0003800200 */
.L_x_0:
[----:B------:R-:W0:Y:S02]  /*0440*/  LDC.64 R2, c[0x0][0x388] ;  /* 0x0000e200ff027b82 */ /* 0x000e240000000a00 */
[----:B0-----:R-:W-:-:S05]  /*0450*/  IMAD.WIDE R2, R5, 0x4, R2 ;  /* 0x0000000405027825 */ /* 0x001fca00078e0202 */
[----:B------:R-:W-:Y:S01]  /*0460*/  STG.E desc[UR6][R2.64], R7 ;  /* 0x0000000702007986 */ /* 0x000fe2000c101906 */
[----:B------:R-:W-:Y:S05]  /*0470*/  EXIT ;  /* 0x000000000000794d */ /* 0x000fea0003800000 */
        .weak           $__internal_0_$__cuda_sm3x_div_rn_noftz_f32_slowpath
        .type           $__internal_0_$__cuda_sm3x_div_rn_noftz_f32_slowpath,@function
        .size           $__internal_0_$__cuda_sm3x_div_rn_noftz_f32_slowpath,(.L_x_15 - $__internal_0_$__cuda_sm3x_div_rn_noftz_f32_slowpath)
$__internal_0_$__cuda_sm3x_div_rn_noftz_f32_slowpath:
[----:B------:R-:W-:Y:S01]  /*0480*/  SHF.R.U32.HI R3, RZ, 0x17, R0 ;  /* 0x00000017ff037819 */ /* 0x000fe20000011600 */
[----:B------:R-:W-:Y:S04]  /*0490*/  BSSY.RECONVERGENT B0, `(.L_x_2) ;  /* 0x000005c000007945 */ /* 0x000fe80003800200 */
[----:B------:R-:W-:Y:S01]  /*04a0*/  BSSY.RELIABLE B2, `(.L_x_3) ;  /* 0x000001a000027945 */ /* 0x000fe20003800100 */
[----:B------:R-:W-:Y:S02]  /*04b0*/  MOV R4, R0 ;  /* 0x0000000000047202 */ /* 0x000fe40000000f00 */
[----:B------:R-:W-:-:S05]  /*04c0*/  LOP3.LUT R3, R3, 0xff, RZ, 0xc0, !PT ;  /* 0x000000ff03037812 */ /* 0x000fca00078ec0ff */
[----:B------:R-:W-:-:S05]  /*04d0*/  VIADD R8, R3, 0xffffffff ;  /* 0xffffffff03087836 */ /* 0x000fca0000000000 */
[----:B------:R-:W-:-:S13]  /*04e0*/  ISETP.GT.U32.OR P0, PT, R8, 0xfd, !PT ;  /* 0x000000fd0800780c */ /* 0x000fda0007f04470 */
[----:B------:R-:W-:Y:S01]  /*04f0*/  @!P0 IMAD.MOV.U32 R6, RZ, RZ, RZ ;  /* 0x000000ffff068224 */ /* 0x000fe200078e00ff */
[----:B------:R-:W-:Y:S06]  /*0500*/  @!P0 BRA `(.L_x_4) ;  /* 0x00000000004c8947 */ /* 0x000fec0003800000 */
[----:B------:R-:W-:-:S13]  /*0510*/  FSETP.GTU.FTZ.AND P0, PT, |R0|, +INF , PT ;  /* 0x7f8000000000780b */ /* 0x000fda0003f1c200 */
[----:B------:R-:W-:Y:S05]  /*0520*/  @P0 BREAK.RELIABLE B2 ;  /* 0x0000000000020942 */ /* 0x000fea0003800100 */
[----:B------:R-:W-:Y:S05]  /*0530*/  @P0 BRA `(.L_x_5) ;  /* 0x0000000400400947 */ /* 0x000fea0003800000 */
[----:B------:R-:W-:-:S05]  /*0540*/  HFMA2 R7, -RZ, RZ, 2.4375, 0 ;  /* 0x40e00000ff077431 */ /* 0x000fca00000001ff */
[----:B------:R-:W-:-:S13]  /*0550*/  LOP3.LUT P0, RZ, R7, 0x7fffffff, R4, 0xc8, !PT ;  /* 0x7fffffff07ff7812 */ /* 0x000fda000780c804 */
[----:B------:R-:W-:Y:S05]  /*0560*/  @!P0 BREAK.RELIABLE B2 ;  /* 0x0000000000028942 */ /* 0x000fea0003800100 */
[----:B------:R-:W-:Y:S05]  /*0570*/  @!P0 BRA `(.L_x_6) ;  /* 0x0000000400288947 */ /* 0x000fea0003800000 */
[----:B------:R-:W-:-:S13]  /*0580*/  LOP3.LUT P0, RZ, R4, 0x7fffffff, RZ, 0xc0, !PT ;  /* 0x7fffffff04ff7812 */ /* 0x000fda000780c0ff */
[----:B------:R-:W-:Y:S05]  /*0590*/  @!P0 BREAK.RELIABLE B2 ;  /* 0x0000000000028942 */ /* 0x000fea0003800100 */
[----:B------:R-:W-:Y:S05]  /*05a0*/  @!P0 BRA `(.L_x_7) ;  /* 0x0000000400148947 */ /* 0x000fea0003800000 */
[----:B------:R-:W-:Y:S02]  /*05b0*/  FSETP.NEU.FTZ.AND P0, PT, |R0|, +INF , PT ;  /* 0x7f8000000000780b */ /* 0x000fe40003f1d200 */
[----:B------:R-:W-:-:S04]  /*05c0*/  LOP3.LUT P1, RZ, R7, 0x7fffffff, RZ, 0xc0, !PT ;  /* 0x7fffffff07ff7812 */ /* 0x000fc8000782c0ff */
[----:B------:R-:W-:-:S13]  /*05d0*/  PLOP3.LUT P0, PT, P0, P1, PT, 0x2f, 0xf2 ;  /* 0x0000000000f2781c */ /* 0x000fda0000702577 */
[----:B------:R-:W-:Y:S05]  /*05e0*/  @P0 BREAK.RELIABLE B2 ;  /* 0x0000000000020942 */ /* 0x000fea0003800100 */
[----:B------:R-:W-:Y:S05]  /*05f0*/  @P0 BRA `(.L_x_8) ;  /* 0x0000000000f40947 */ /* 0x000fea0003800000 */
[----:B------:R-:W-:-:S13]  /*0600*/  ISETP.GE.AND P0, PT, R8, RZ, PT ;  /* 0x000000ff0800720c */ /* 0x000fda0003f06270 */
[----:B------:R-:W-:Y:S02]  /*0610*/  @P0 IMAD.MOV.U32 R6, RZ, RZ, RZ ;  /* 0x000000ffff060224 */ /* 0x000fe400078e00ff */
[----:B------:R-:W-:Y:S01]  /*0620*/  @!P0 FFMA R4, R0, 1.84467440737095516160e+19, RZ ;  /* 0x5f80000000048823 */ /* 0x000fe200000000ff */
[----:B------:R-:W-:-:S07]  /*0630*/  @!P0 MOV R6, 0xffffffc0 ;  /* 0xffffffc000068802 */ /* 0x000fce0000000f00 */
.L_x_4:
[----:B------:R-:W-:Y:S05]  /*0640*/  BSYNC.RELIABLE B2 ;  /* 0x0000000000027941 */ /* 0x000fea0003800100 */
.L_x_3:
[----:B------:R-:W-:Y:S01]  /*0650*/  UMOV UR4, 0x40e00000 ;  /* 0x40e0000000047882 */ /* 0x000fe20000000000 */
[----:B------:R-:W-:Y:S01]  /*0660*/  VIADD R3, R3, 0xffffff81 ;  /* 0xffffff8103037836 */ /* 0x000fe20000000000 */
[----:B------:R-:W-:Y:S01]  /*0670*/  UIADD3 UR4, UPT, UPT, UR4, -0x1000000, URZ ;  /* 0xff00000004047890 */ /* 0x000fe2000fffe0ff */
[----:B------:R-:W-:Y:S02]  /*0680*/  BSSY.RECONVERGENT B2, `(.L_x_9) ;  /* 0x0000033000027945 */ /* 0x000fe40003800200 */
[----:B------:R-:W-:Y:S01]  /*0690*/  IMAD R0, R3, -0x800000, R4 ;  /* 0xff80000003007824 */ /* 0x000fe200078e0204 */
[----:B------:R-:W-:Y:S02]  /*06a0*/  IADD3 R3, PT, PT, R6, -0x2, R3 ;  /* 0xfffffffe06037810 */ /* 0x000fe40007ffe003 */
[----:B------:R-:W-:-:S03]  /*06b0*/  FADD.FTZ R9, -RZ, -UR4 ;  /* 0x80000004ff097e21 */ /* 0x000fc60008010100 */
[----:B------:R-:W0:Y:S02]  /*06c0*/  MUFU.RCP R7, UR4 ;  /* 0x0000000400077d08 */ /* 0x000e240008001000 */
[----:B0-----:R-:W-:-:S04]  /*06d0*/  FFMA R8, R7, R9, 1 ;  /* 0x3f80000007087423 */ /* 0x001fc80000000009 */
[----:B------:R-:W-:-:S04]  /*06e0*/  FFMA R7, R7, R8, R7 ;  /* 0x0000000807077223 */ /* 0x000fc80000000007 */
[----:B------:R-:W-:-:S04]  /*06f0*/  FFMA R4, R0, R7, RZ ;  /* 0x0000000700047223 */ /* 0x000fc800000000ff */
[----:B------:R-:W-:-:S04]  /*0700*/  FFMA R8, R9, R4, R0 ;  /* 0x0000000409087223 */ /* 0x000fc80000000000 */
[----:B------:R-:W-:-:S04]  /*0710*/  FFMA R8, R7, R8, R4 ;  /* 0x0000000807087223 */ /* 0x000fc80000000004 */
[----:B------:R-:W-:-:S04]  /*0720*/  FFMA R9, R9, R8, R0 ;  /* 0x0000000809097223 */ /* 0x000fc80000000000 */
[----:B------:R-:W-:-:S05]  /*0730*/  FFMA R4, R7, R9, R8 ;  /* 0x0000000907047223 */ /* 0x000fca0000000008 */
[----:B------:R-:W-:-:S04]  /*0740*/  SHF.R.U32.HI R0, RZ, 0x17, R4 ;  /* 0x00000017ff007819 */ /* 0x000fc80000011604 */
[----:B------:R-:W-:-:S04]  /*0750*/  LOP3.LUT R0, R0, 0xff, RZ, 0xc0, !PT ;  /* 0x000000ff00007812 */ /* 0x000fc800078ec0ff */
[----:B------:R-:W-:-:S05]  /*0760*/  IADD3 R10, PT, PT, R0, R3, RZ ;  /* 0x00000003000a7210 */ /* 0x000fca0007ffe0ff */
[----:B------:R-:W-:-:S05]  /*0770*/  VIADD R0, R10, 0xffffffff ;  /* 0xffffffff0a007836 */ /* 0x000fca0000000000 */
[----:B------:R-:W-:-:S13]  /*0780*/  ISETP.GE.U32.AND P0, PT, R0, 0xfe, PT ;  /* 0x000000fe0000780c */ /* 0x000fda0003f06070 */
[----:B------:R-:W-:Y:S05]  /*0790*/  @!P0 BRA `(.L_x_10) ;  /* 0x0000000000808947 */ /* 0x000fea0003800000 */
[----:B------:R-:W-:-:S13]  /*07a0*/  ISETP.GT.AND P0, PT, R10, 0xfe, PT ;  /* 0x000000fe0a00780c */ /* 0x000fda0003f04270 */
[----:B------:R-:W-:Y:S05]  /*07b0*/  @P0 BRA `(.L_x_11) ;  /* 0x00000000006c0947 */ /* 0x000fea0003800000 */
[----:B------:R-:W-:-:S13]  /*07c0*/  ISETP.GE.AND P0, PT, R10, 0x1, PT ;  /* 0x000000010a00780c */ /* 0x000fda0003f06270 */
[----:B------:R-:W-:Y:S05]  /*07d0*/  @P0 BRA `(.L_x_12) ;  /* 0x0000000000740947 */ /* 0x000fea0003800000 */
[----:B------:R-:W-:Y:S02]  /*07e0*/  ISETP.GE.AND P0, PT, R10, -0x18, PT ;  /* 0xffffffe80a00780c */ /* 0x000fe40003f06270 */
[----:B------:R-:W-:-:S11]  /*07f0*/  LOP3.LUT R4, R4, 0x80000000, RZ, 0xc0, !PT ;  /* 0x8000000004047812 */ /* 0x000fd600078ec0ff */
[----:B------:R-:W-:Y:S05]  /*0800*/  @!P0 BRA `(.L_x_12) ;  /* 0x0000000000688947 */ /* 0x000fea0003800000 */
[CCC-:B------:R-:W-:Y:S01]  /*0810*/  FFMA.RZ R0, R7.reuse, R9.reuse, R8.reuse ;  /* 0x0000000907007223 */ /* 0x1c0fe2000000c008 */
[C---:B------:R-:W-:Y:S02]  /*0820*/  IADD3 R6, PT, PT, R10.reuse, 0x20, RZ ;  /* 0x000000200a067810 */ /* 0x040fe40007ffe0ff */
[----:B------:R-:W-:Y:S02]  /*0830*/  ISETP.NE.AND P2, PT, R10, RZ, PT ;  /* 0x000000ff0a00720c */ /* 0x000fe40003f45270 */
[----:B------:R-:W-:Y:S01]  /*0840*/  LOP3.LUT R3, R0, 0x7fffff, RZ, 0xc0, !PT ;  /* 0x007fffff00037812 */ /* 0x000fe200078ec0ff */
[CCC-:B------:R-:W-:Y:S01]  /*0850*/  FFMA.RP R0, R7.reuse, R9.reuse, R8.reuse ;  /* 0x0000000907007223 */ /* 0x1c0fe20000008008 */
[----:B------:R-:W-:Y:S01]  /*0860*/  FFMA.RM R7, R7, R9, R8 ;  /* 0x0000000907077223 */ /* 0x000fe20000004008 */
[----:B------:R-:W-:Y:S01]  /*0870*/  IMAD.MOV R8, RZ, RZ, -R10 ;  /* 0x000000ffff087224 */ /* 0x000fe200078e0a0a */
[----:B------:R-:W-:Y:S02]  /*0880*/  LOP3.LUT R3, R3, 0x800000, RZ, 0xfc, !PT ;  /* 0x0080000003037812 */ /* 0x000fe400078efcff */
[----:B------:R-:W-:-:S02]  /*0890*/  ISETP.NE.AND P1, PT, R10, RZ, PT ;  /* 0x000000ff0a00720c */ /* 0x000fc40003f25270 */
[----:B------:R-:W-:Y:S02]  /*08a0*/  SHF.L.U32 R6, R3, R6, RZ ;  /* 0x0000000603067219 */ /* 0x000fe400000006ff */
[----:B------:R-:W-:Y:S02]  /*08b0*/  FSETP.NEU.FTZ.AND P0, PT, R0, R7, PT ;  /* 0x000000070000720b */ /* 0x000fe40003f1d000 */
[----:B------:R-:W-:Y:S02]  /*08c0*/  SEL R0, R8, RZ, P2 ;  /* 0x000000ff08007207 */ /* 0x000fe40001000000 */
[----:B------:R-:W-:Y:S02]  /*08d0*/  ISETP.NE.AND P1, PT, R6, RZ, P1 ;  /* 0x000000ff0600720c */ /* 0x000fe40000f25270 */
[----:B------:R-:W-:Y:S02]  /*08e0*/  SHF.R.U32.HI R0, RZ, R0, R3 ;  /* 0x00000000ff007219 */ /* 0x000fe40000011603 */
[----:B------:R-:W-:-:S02]  /*08f0*/  PLOP3.LUT P0, PT, P0, P1, PT, 0xf8, 0x8f ;  /* 0x00000000008f781c */ /* 0x000fc40000703f70 */
[----:B------:R-:W-:Y:S02]  /*0900*/  SHF.R.U32.HI R6, RZ, 0x1, R0 ;  /* 0x00000001ff067819 */ /* 0x000fe40000011600 */
[----:B------:R-:W-:-:S04]  /*0910*/  SEL R3, RZ, 0x1, !P0 ;  /* 0x00000001ff037807 */ /* 0x000fc80004000000 */
[----:B------:R-:W-:-:S04]  /*0920*/  LOP3.LUT R3, R3, 0x1, R6, 0xf8, !PT ;  /* 0x0000000103037812 */ /* 0x000fc800078ef806 */
[----:B------:R-:W-:-:S04]  /*0930*/  LOP3.LUT R3, R3, R0, RZ, 0xc0, !PT ;  /* 0x0000000003037212 */ /* 0x000fc800078ec0ff */
[----:B------:R-:W-:-:S04]  /*0940*/  IADD3 R3, PT, PT, R6, R3, RZ ;  /* 0x0000000306037210 */ /* 0x000fc80007ffe0ff */
[----:B------:R-:W-:Y:S01]  /*0950*/  LOP3.LUT R4, R3, R4, RZ, 0xfc, !PT ;  /* 0x0000000403047212 */ /* 0x000fe200078efcff */
[----:B------:R-:W-:Y:S06]  /*0960*/  BRA `(.L_x_12) ;  /* 0x0000000000107947 */ /* 0x000fec0003800000 */
.L_x_11:
[----:B------:R-:W-:-:S04]  /*0970*/  LOP3.LUT R4, R4, 0x80000000, RZ, 0xc0, !PT ;  /* 0x8000000004047812 */ /* 0x000fc800078ec0ff */
[----:B------:R-:W-:Y:S01]  /*0980*/  LOP3.LUT R4, R4, 0x7f800000, RZ, 0xfc, !PT ;  /* 0x7f80000004047812 */ /* 0x000fe200078efcff */
[----:B------:R-:W-:Y:S06]  /*0990*/  BRA `(.L_x_12) ;  /* 0x0000000000047947 */ /* 0x000fec0003800000 */
.L_x_10:
[----:B------:R-:W-:-:S07]  /*09a0*/  IMAD R4, R3, 0x800000, R4 ;  /* 0x0080000003047824 */ /* 0x000fce00078e0204 */
.L_x_12:
[----:B------:R-:W-:Y:S05]  /*09b0*/  BSYNC.RECONVERGENT B2 ;  /* 0x0000000000027941 */ /* 0x000fea0003800200 */
.L_x_9:
[----:B------:R-:W-:Y:S05]  /*09c0*/  BRA `(.L_x_13) ;  /* 0x0000000000207947 */ /* 0x000fea0003800000 */
.L_x_8:
[----:B------:R-:W-:-:S04]  /*09d0*/  LOP3.LUT R4, R7, 0x80000000, R4, 0x48, !PT ;  /* 0x8000000007047812 */ /* 0x000fc800078e4804 */
[----:B------:R-:W-:Y:S01]  /*09e0*/  LOP3.LUT R4, R4, 0x7f800000, RZ, 0xfc, !PT ;  /* 0x7f80000004047812 */ /* 0x000fe200078efcff */
[----:B------:R-:W-:Y:S06]  /*09f0*/  BRA `(.L_x_13) ;  /* 0x0000000000147947 */ /* 0x000fec0003800000 */
.L_x_7:
[----:B------:R-:W-:Y:S01]  /*0a00*/  LOP3.LUT R4, R7, 0x80000000, R4, 0x48, !PT ;  /* 0x8000000007047812 */ /* 0x000fe200078e4804 */
[----:B------:R-:W-:Y:S06]  /*0a10*/  BRA `(.L_x_13) ;  /* 0x00000000000c7947 */ /* 0x000fec0003800000 */
.L_x_6:
[----:B------:R-:W0:Y:S01]  /*0a20*/  MUFU.RSQ R4, -QNAN ;  /* 0xffc0000000047908 */ /* 0x000e220000001400 */
[----:B------:R-:W-:Y:S05]  /*0a30*/  BRA `(.L_x_13) ;  /* 0x0000000000047947 */ /* 0x000fea0003800000 */
.L_x_5:
[----:B------:R-:W-:-:S07]  /*0a40*/  FADD.FTZ R4, R0, 7 ;  /* 0x40e0000000047421 */ /* 0x000fce0000010000 */
.L_x_13:
[----:B------:R-:W-:Y:S05]  /*0a50*/  BSYNC.RECONVERGENT B0 ;  /* 0x0000000000007941 */ /* 0x000fea0003800200 */
.L_x_2:
[----:B------:R-:W-:-:S04]  /*0a60*/  HFMA2 R3, -RZ, RZ, 0, 0 ;  /* 0x00000000ff037431 */ /* 0x000fc800000001ff */
[----:B0-----:R-:W-:Y:S05]  /*0a70*/  RET.REL.NODEC R2 `(_Z15stencil3d_naivePfS_i) ;  /* 0xfffffff402607950 */ /* 0x001fea0003c3ffff */
.L_x_14:
[----:B------:R-:W-:-:S00]  /*0a80*/  BRA `(.L_x_14) ;  /* 0xfffffffc00fc7947 */ /* 0x000fc0000383ffff */
[----:B------:R-:W-:-:S00]  /*0a90*/  NOP ;  /* 0x0000000000007918 */ /* 0x000fc00000000000 */
        /* <DEDUP_REMOVED lines=14> */
.L_x_15:


//--------------------- .nv.shared.reserved.0     --------------------------
	.section	.nv.shared.reserved.0,"aw",@nobits
	.weak		__nv_reservedSMEM_offset_0_alias
	.size		__nv_reservedSMEM_offset_0_alias, 0, 64
	.other		__nv_reservedSMEM_offset_0_alias,@"STO_CUDA_RESERVED_SHARED STV_DEFAULT"
__nv_reservedSMEM_offset_0_alias:
	.zero		0
	.zero		64


//--------------------- .nv.constant0._Z15stencil3d_naivePfS_i --------------------------
	.section	.nv.constant0._Z15stencil3d_naivePfS_i,"a",@progbits
	.sectionflags	@""
	.align	4
.nv.constant0._Z15stencil3d_naivePfS_i:
	.zero		916


//--------------------- SYMBOLS --------------------------

	.type		.nv.reservedSmem.offset0,@object
	.size		.nv.reservedSmem.offset0,0x4
